







.version 5.0
.target sm_61
.address_size 64


.global .align 8 .b8 _ZTVSt9basic_iosIcSt11char_traitsIcEE[32];
.global .align 8 .b8 _ZTTSo[8];
.global .align 8 .b8 _ZTVSt15basic_streambufIcSt11char_traitsIcEE[128];
.global .align 8 .b8 _ZTVNSt7__cxx1115basic_stringbufIcSt11char_traitsIcESaIcEEE[128];
.global .align 8 .b8 _ZTTNSt7__cxx1119basic_ostringstreamIcSt11char_traitsIcESaIcEEE[8];
.global .align 8 .b8 _ZTVN10__cxxabiv119__pointer_type_infoE[8];
.global .align 8 .b8 _ZTVN10__cxxabiv120__function_type_infoE[8];
.global .align 8 .b8 _ZTVN10__cxxabiv117__class_type_infoE[8];
.global .align 8 .b8 _ZTVN10__cxxabiv120__si_class_type_infoE[8];
.global .align 8 .b8 _ZTVN3c105ErrorE[40];
.global .align 8 .b8 _ZTVN6caffe28OperatorINS_11CUDAContextEEE[136];
.global .align 8 .b8 _ZTVN6caffe226UnaryElementwiseWithArgsOpINS_11TensorTypesIJfEEENS_11CUDAContextENS_27UnaryFunctorWithDefaultCtorINS_10CosFunctorIS3_EEEENS_15SameTypeAsInputEEE[136];
.global .align 8 .b8 _ZTVN6caffe227BinaryElementwiseWithArgsOpINS_11TensorTypesIJfEEENS_11CUDAContextENS_28BinaryFunctorWithDefaultCtorINS_18CosGradientFunctorIS3_EEEENS_15SameTypeAsInputEEE[136];
.const .align 4 .b8 __cudart_i2opi_f[24] = {65, 144, 67, 60, 153, 149, 98, 219, 192, 221, 52, 245, 209, 87, 39, 252, 41, 21, 68, 78, 110, 131, 249, 162};

.visible .entry _ZN6caffe265_GLOBAL__N__41_tmpxft_00006484_00000000_7_cos_op_cpp1_ii_54c70eff21CosGradientCUDAKernelIfEEviPKT_S4_PS2_(
.param .u32 _ZN6caffe265_GLOBAL__N__41_tmpxft_00006484_00000000_7_cos_op_cpp1_ii_54c70eff21CosGradientCUDAKernelIfEEviPKT_S4_PS2__param_0,
.param .u64 _ZN6caffe265_GLOBAL__N__41_tmpxft_00006484_00000000_7_cos_op_cpp1_ii_54c70eff21CosGradientCUDAKernelIfEEviPKT_S4_PS2__param_1,
.param .u64 _ZN6caffe265_GLOBAL__N__41_tmpxft_00006484_00000000_7_cos_op_cpp1_ii_54c70eff21CosGradientCUDAKernelIfEEviPKT_S4_PS2__param_2,
.param .u64 _ZN6caffe265_GLOBAL__N__41_tmpxft_00006484_00000000_7_cos_op_cpp1_ii_54c70eff21CosGradientCUDAKernelIfEEviPKT_S4_PS2__param_3
)
{
.local .align 4 .b8 __local_depot0[28];
.reg .b64 %SP;
.reg .b64 %SPL;
.reg .pred %p<16>;
.reg .f32 %f<53>;
.reg .b32 %r<99>;
.reg .b64 %rd<31>;


mov.u64 %rd30, __local_depot0;
cvta.local.u64 %SP, %rd30;
ld.param.u32 %r37, [_ZN6caffe265_GLOBAL__N__41_tmpxft_00006484_00000000_7_cos_op_cpp1_ii_54c70eff21CosGradientCUDAKernelIfEEviPKT_S4_PS2__param_0];
ld.param.u64 %rd11, [_ZN6caffe265_GLOBAL__N__41_tmpxft_00006484_00000000_7_cos_op_cpp1_ii_54c70eff21CosGradientCUDAKernelIfEEviPKT_S4_PS2__param_1];
ld.param.u64 %rd12, [_ZN6caffe265_GLOBAL__N__41_tmpxft_00006484_00000000_7_cos_op_cpp1_ii_54c70eff21CosGradientCUDAKernelIfEEviPKT_S4_PS2__param_2];
ld.param.u64 %rd13, [_ZN6caffe265_GLOBAL__N__41_tmpxft_00006484_00000000_7_cos_op_cpp1_ii_54c70eff21CosGradientCUDAKernelIfEEviPKT_S4_PS2__param_3];
mov.u32 %r1, %ntid.x;
mov.u32 %r38, %ctaid.x;
mov.u32 %r39, %tid.x;
mad.lo.s32 %r40, %r1, %r38, %r39;
cvt.u64.u32	%rd27, %r40;
cvt.s64.s32	%rd14, %r37;
setp.ge.u64	%p1, %rd27, %rd14;
@%p1 bra BB0_25;

mov.u32 %r41, %nctaid.x;
mul.lo.s32 %r42, %r41, %r1;
cvt.u64.u32	%rd2, %r42;
cvta.to.global.u64 %rd23, %rd13;

BB0_2:
shl.b64 %rd17, %rd27, 2;
add.s64 %rd15, %rd11, %rd17;

	ld.global.nc.f32 %f20, [%rd15];

	add.s64 %rd16, %rd12, %rd17;

	ld.global.nc.f32 %f48, [%rd16];

	abs.f32 %f22, %f48;
setp.neu.f32	%p2, %f22, 0f7F800000;
@%p2 bra BB0_4;

mov.f32 %f23, 0f00000000;
mul.rn.f32 %f48, %f48, %f23;

BB0_4:
mul.f32 %f24, %f48, 0f3F22F983;
cvt.rni.s32.f32	%r98, %f24;
cvt.rn.f32.s32	%f25, %r98;
neg.f32 %f26, %f25;
mov.f32 %f27, 0f3FC90FDA;
fma.rn.f32 %f28, %f26, %f27, %f48;
mov.f32 %f29, 0f33A22168;
fma.rn.f32 %f30, %f26, %f29, %f28;
mov.f32 %f31, 0f27C234C5;
fma.rn.f32 %f49, %f26, %f31, %f30;
abs.f32 %f32, %f48;
setp.leu.f32	%p3, %f32, 0f47CE4780;
@%p3 bra BB0_14;

mov.b32 %r3, %f48;
shr.u32 %r4, %r3, 23;
shl.b32 %r45, %r3, 8;
or.b32 %r5, %r45, -2147483648;
add.u64 %rd19, %SP, 0;
cvta.to.local.u64 %rd29, %rd19;
mov.u32 %r90, 0;
mov.u64 %rd28, __cudart_i2opi_f;
mov.u32 %r89, -6;

BB0_6:
.pragma "nounroll";
ld.const.u32 %r48, [%rd28];

	{
mad.lo.cc.u32 %r46, %r48, %r5, %r90;
madc.hi.u32 %r90, %r48, %r5, 0;
}

	st.local.u32 [%rd29], %r46;
add.s64 %rd29, %rd29, 4;
add.s64 %rd28, %rd28, 4;
add.s32 %r89, %r89, 1;
setp.ne.s32	%p4, %r89, 0;
@%p4 bra BB0_6;

and.b32 %r51, %r4, 255;
add.s32 %r52, %r51, -128;
shr.u32 %r53, %r52, 5;
and.b32 %r10, %r3, -2147483648;
cvta.to.local.u64 %rd21, %rd19;
st.local.u32 [%rd21+24], %r90;
mov.u32 %r54, 6;
sub.s32 %r55, %r54, %r53;
mul.wide.s32 %rd22, %r55, 4;
add.s64 %rd9, %rd21, %rd22;
ld.local.u32 %r91, [%rd9];
ld.local.u32 %r92, [%rd9+-4];
and.b32 %r13, %r4, 31;
setp.eq.s32	%p5, %r13, 0;
@%p5 bra BB0_9;

mov.u32 %r56, 32;
sub.s32 %r57, %r56, %r13;
shr.u32 %r58, %r92, %r57;
shl.b32 %r59, %r91, %r13;
add.s32 %r91, %r58, %r59;
ld.local.u32 %r60, [%rd9+-8];
shr.u32 %r61, %r60, %r57;
shl.b32 %r62, %r92, %r13;
add.s32 %r92, %r61, %r62;

BB0_9:
shr.u32 %r63, %r92, 30;
shl.b32 %r64, %r91, 2;
add.s32 %r93, %r63, %r64;
shl.b32 %r19, %r92, 2;
shr.u32 %r65, %r93, 31;
shr.u32 %r66, %r91, 30;
add.s32 %r20, %r65, %r66;
setp.eq.s32	%p6, %r65, 0;
mov.u32 %r94, %r10;
mov.u32 %r95, %r19;
@%p6 bra BB0_11;

not.b32 %r67, %r93;
neg.s32 %r21, %r19;
setp.eq.s32	%p7, %r19, 0;
selp.u32	%r68, 1, 0, %p7;
add.s32 %r93, %r68, %r67;
xor.b32 %r23, %r10, -2147483648;
mov.u32 %r94, %r23;
mov.u32 %r95, %r21;

BB0_11:
mov.u32 %r25, %r94;
neg.s32 %r69, %r20;
setp.eq.s32	%p8, %r10, 0;
selp.b32	%r98, %r20, %r69, %p8;
clz.b32 %r97, %r93;
setp.eq.s32	%p9, %r97, 0;
shl.b32 %r70, %r93, %r97;
mov.u32 %r71, 32;
sub.s32 %r72, %r71, %r97;
shr.u32 %r73, %r95, %r72;
add.s32 %r74, %r73, %r70;
selp.b32	%r29, %r93, %r74, %p9;
mov.u32 %r75, -921707870;
mul.hi.u32 %r96, %r29, %r75;
setp.lt.s32	%p10, %r96, 1;
@%p10 bra BB0_13;

mul.lo.s32 %r76, %r29, -921707870;
shr.u32 %r77, %r76, 31;
shl.b32 %r78, %r96, 1;
add.s32 %r96, %r77, %r78;
add.s32 %r97, %r97, 1;

BB0_13:
mov.u32 %r79, 126;
sub.s32 %r80, %r79, %r97;
shl.b32 %r81, %r80, 23;
add.s32 %r82, %r96, 1;
shr.u32 %r83, %r82, 7;
add.s32 %r84, %r83, 1;
shr.u32 %r85, %r84, 1;
add.s32 %r86, %r85, %r81;
or.b32 %r87, %r86, %r25;
mov.b32 %f49, %r87;

BB0_14:
mul.rn.f32 %f8, %f49, %f49;
and.b32 %r36, %r98, 1;
setp.eq.s32	%p11, %r36, 0;
@%p11 bra BB0_16;
bra.uni BB0_15;

BB0_16:
mov.f32 %f35, 0f3C08839E;
mov.f32 %f36, 0fB94CA1F9;
fma.rn.f32 %f50, %f36, %f8, %f35;
bra.uni BB0_17;

BB0_15:
mov.f32 %f33, 0fBAB6061A;
mov.f32 %f34, 0f37CCF5CE;
fma.rn.f32 %f50, %f34, %f8, %f33;

BB0_17:
@%p11 bra BB0_19;
bra.uni BB0_18;

BB0_19:
mov.f32 %f40, 0fBE2AAAA3;
fma.rn.f32 %f41, %f50, %f8, %f40;
mov.f32 %f42, 0f00000000;
fma.rn.f32 %f51, %f41, %f8, %f42;
bra.uni BB0_20;

BB0_18:
mov.f32 %f37, 0f3D2AAAA5;
fma.rn.f32 %f38, %f50, %f8, %f37;
mov.f32 %f39, 0fBF000000;
fma.rn.f32 %f51, %f38, %f8, %f39;

BB0_20:
fma.rn.f32 %f52, %f51, %f49, %f49;
@%p11 bra BB0_22;

mov.f32 %f43, 0f3F800000;
fma.rn.f32 %f52, %f51, %f8, %f43;

BB0_22:
and.b32 %r88, %r98, 2;
setp.eq.s32	%p14, %r88, 0;
@%p14 bra BB0_24;

mov.f32 %f44, 0f00000000;
mov.f32 %f45, 0fBF800000;
fma.rn.f32 %f52, %f52, %f45, %f44;

BB0_24:
mul.f32 %f46, %f20, %f52;
neg.f32 %f47, %f46;
add.s64 %rd25, %rd23, %rd17;
st.global.f32 [%rd25], %f47;
add.s64 %rd27, %rd2, %rd27;
setp.lt.u64	%p15, %rd27, %rd14;
@%p15 bra BB0_2;

BB0_25:
ret;
}




// ===== COMPILED SASS (sm_100) =====

	.target	sm_100

	.elftype	@"ET_EXEC"


//--------------------- .note.nv.tkinfo           --------------------------
	.section	.note.nv.tkinfo,"",@"SHT_NOTE"
	.sectionflags	@"SHF_NOTE_NV_TKINFO"
	.tkinfo
        /*0018*/ 	.word	0x00000002
        /*0030*/ 	.string	""
        /*0030*/ 	.string	"ptxas"
        /*0030*/ 	.string	"Cuda compilation tools, release 13.0, V13.0.88"
        /*0030*/ 	.string	"Build cuda_13.0.r13.0/compiler.36424714_0"
        /*0030*/ 	.string	"-arch sm_100 "



//--------------------- .note.nv.cuinfo           --------------------------
	.section	.note.nv.cuinfo,"",@"SHT_NOTE"
	.sectionflags	@"SHF_NOTE_NV_CUINFO"
        /*0018*/ 	.short	0x0002
        /*001a*/ 	.short	0x003d
        /*001c*/ 	.short	0x0082
	.zero		2


//--------------------- .nv.info                  --------------------------
	.section	.nv.info,"",@"SHT_CUDA_INFO"
	.align	4


	//----- nvinfo : EIATTR_REGCOUNT
	.align		4
        /*0000*/ 	.byte	0x04, 0x2f
        /*0002*/ 	.short	(.L_15 - .L_14)
	.align		4
.L_14:
        /*0004*/ 	.word	index@(_ZN6caffe265_GLOBAL__N__41_tmpxft_00006484_00000000_7_cos_op_cpp1_ii_54c70eff21CosGradientCUDAKernelIfEEviPKT_S4_PS2_)
        /*0008*/ 	.word	0x00000013


	//----- nvinfo : EIATTR_FRAME_SIZE
	.align		4
.L_15:
        /*000c*/ 	.byte	0x04, 0x11
        /*000e*/ 	.short	(.L_17 - .L_16)
	.align		4
.L_16:
        /*0010*/ 	.word	index@(_ZN6caffe265_GLOBAL__N__41_tmpxft_00006484_00000000_7_cos_op_cpp1_ii_54c70eff21CosGradientCUDAKernelIfEEviPKT_S4_PS2_)
        /*0014*/ 	.word	0x00000020


	//----- nvinfo : EIATTR_MIN_STACK_SIZE
	.align		4
.L_17:
        /*0018*/ 	.byte	0x04, 0x12
        /*001a*/ 	.short	(.L_19 - .L_18)
	.align		4
.L_18:
        /*001c*/ 	.word	index@(_ZN6caffe265_GLOBAL__N__41_tmpxft_00006484_00000000_7_cos_op_cpp1_ii_54c70eff21CosGradientCUDAKernelIfEEviPKT_S4_PS2_)
        /*0020*/ 	.word	0x00000020
.L_19:


//--------------------- .nv.compat                --------------------------
	.section	.nv.compat,"",@"SHT_CUDA_COMPAT_INFO"
	.align	4
        /*0000*/ 	.byte	0x02, 0x09, 0x00, 0x00, 0x02, 0x02, 0x01, 0x00, 0x02, 0x05, 0x05, 0x00, 0x03, 0x07, 0x01, 0x01
        /*0010*/ 	.byte	0x02, 0x03, 0x00, 0x00, 0x02, 0x06, 0x01, 0x00, 0x04, 0x0b, 0x08, 0x00, 0x01, 0x00, 0x00, 0x00
        /*0020*/ 	.byte	0x00, 0x00, 0x00, 0x00


//--------------------- .nv.info._ZN6caffe265_GLOBAL__N__41_tmpxft_00006484_00000000_7_cos_op_cpp1_ii_54c70eff21CosGradientCUDAKernelIfEEviPKT_S4_PS2_ --------------------------
	.section	.nv.info._ZN6caffe265_GLOBAL__N__41_tmpxft_00006484_00000000_7_cos_op_cpp1_ii_54c70eff21CosGradientCUDAKernelIfEEviPKT_S4_PS2_,"",@"SHT_CUDA_INFO"
	.sectionflags	@""
	.align	4


	//----- nvinfo : EIATTR_CUDA_API_VERSION
	.align		4
        /*0000*/ 	.byte	0x04, 0x37
        /*0002*/ 	.short	(.L_21 - .L_20)
.L_20:
        /*0004*/ 	.word	0x00000082


	//----- nvinfo : EIATTR_KPARAM_INFO
	.align		4
.L_21:
        /*0008*/ 	.byte	0x04, 0x17
        /*000a*/ 	.short	(.L_23 - .L_22)
.L_22:
        /*000c*/ 	.word	0x00000000
        /*0010*/ 	.short	0x0003
        /*0012*/ 	.short	0x0018
        /*0014*/ 	.byte	0x00, 0xf0, 0x21, 0x00


	//----- nvinfo : EIATTR_KPARAM_INFO
	.align		4
.L_23:
        /*0018*/ 	.byte	0x04, 0x17
        /*001a*/ 	.short	(.L_25 - .L_24)
.L_24:
        /*001c*/ 	.word	0x00000000
        /*0020*/ 	.short	0x0002
        /*0022*/ 	.short	0x0010
        /*0024*/ 	.byte	0x00, 0xf0, 0x21, 0x00


	//----- nvinfo : EIATTR_KPARAM_INFO
	.align		4
.L_25:
        /*0028*/ 	.byte	0x04, 0x17
        /*002a*/ 	.short	(.L_27 - .L_26)
.L_26:
        /*002c*/ 	.word	0x00000000
        /*0030*/ 	.short	0x0001
        /*0032*/ 	.short	0x0008
        /*0034*/ 	.byte	0x00, 0xf0, 0x21, 0x00


	//----- nvinfo : EIATTR_KPARAM_INFO
	.align		4
.L_27:
        /*0038*/ 	.byte	0x04, 0x17
        /*003a*/ 	.short	(.L_29 - .L_28)
.L_28:
        /*003c*/ 	.word	0x00000000
        /*0040*/ 	.short	0x0000
        /*0042*/ 	.short	0x0000
        /*0044*/ 	.byte	0x00, 0xf0, 0x11, 0x00


	//----- nvinfo : EIATTR_SPARSE_MMA_MASK
	.align		4
.L_29:
        /*0048*/ 	.byte	0x03, 0x50
        /*004a*/ 	.short	0x0000


	//----- nvinfo : EIATTR_MAXREG_COUNT
	.align		4
        /*004c*/ 	.byte	0x03, 0x1b
        /*004e*/ 	.short	0x00ff


	//----- nvinfo : EIATTR_MERCURY_ISA_VERSION
	.align		4
        /*0050*/ 	.byte	0x03, 0x5f
        /*0052*/ 	.short	0x0101


	//----- nvinfo : EIATTR_VRC_CTA_INIT_COUNT
	.align		4
        /*0054*/ 	.byte	0x02, 0x4a
	.zero		1
	.zero		1


	//----- nvinfo : EIATTR_EXIT_INSTR_OFFSETS
	.align		4
        /*0058*/ 	.byte	0x04, 0x1c
        /*005a*/ 	.short	(.L_31 - .L_30)


	//   ....[0]....
.L_30:
        /*005c*/ 	.word	0x000000a0


	//   ....[1]....
        /*0060*/ 	.word	0x00000880


	//----- nvinfo : EIATTR_CRS_STACK_SIZE
	.align		4
.L_31:
        /*0064*/ 	.byte	0x04, 0x1e
        /*0066*/ 	.short	(.L_33 - .L_32)
.L_32:
        /*0068*/ 	.word	0x00000000


	//----- nvinfo : EIATTR_CBANK_PARAM_SIZE
	.align		4
.L_33:
        /*006c*/ 	.byte	0x03, 0x19
        /*006e*/ 	.short	0x0020


	//----- nvinfo : EIATTR_PARAM_CBANK
	.align		4
        /*0070*/ 	.byte	0x04, 0x0a
        /*0072*/ 	.short	(.L_35 - .L_34)
	.align		4
.L_34:
        /*0074*/ 	.word	index@(.nv.constant0._ZN6caffe265_GLOBAL__N__41_tmpxft_00006484_00000000_7_cos_op_cpp1_ii_54c70eff21CosGradientCUDAKernelIfEEviPKT_S4_PS2_)
        /*0078*/ 	.short	0x0380
        /*007a*/ 	.short	0x0020


	//----- nvinfo : EIATTR_SW_WAR
	.align		4
.L_35:
        /*007c*/ 	.byte	0x04, 0x36
        /*007e*/ 	.short	(.L_37 - .L_36)
.L_36:
        /*0080*/ 	.word	0x00000008
.L_37:


//--------------------- .nv.callgraph             --------------------------
	.section	.nv.callgraph,"",@"SHT_CUDA_CALLGRAPH"
	.align	4
	.sectionentsize	8
	.align		4
        /*0000*/ 	.word	0x00000000
	.align		4
        /*0004*/ 	.word	0xffffffff
	.align		4
        /*0008*/ 	.word	0x00000000
	.align		4
        /*000c*/ 	.word	0xfffffffe
	.align		4
        /*0010*/ 	.word	0x00000000
	.align		4
        /*0014*/ 	.word	0xfffffffd
	.align		4
        /*0018*/ 	.word	0x00000000
	.align		4
        /*001c*/ 	.word	0xfffffffc


//--------------------- .nv.constant4             --------------------------
	.section	.nv.constant4,"a",@progbits
	.align	8
	.align		8
.nv.constant4:
        /*0000*/ 	.dword	_ZTVSt9basic_iosIcSt11char_traitsIcEE
	.align		8
        /*0008*/ 	.dword	_ZTTSo
	.align		8
        /*0010*/ 	.dword	_ZTVSt15basic_streambufIcSt11char_traitsIcEE
	.align		8
        /*0018*/ 	.dword	_ZTVNSt7__cxx1115basic_stringbufIcSt11char_traitsIcESaIcEEE
	.align		8
        /*0020*/ 	.dword	_ZTTNSt7__cxx1119basic_ostringstreamIcSt11char_traitsIcESaIcEEE
	.align		8
        /*0028*/ 	.dword	_ZTVN10__cxxabiv119__pointer_type_infoE
	.align		8
        /*0030*/ 	.dword	_ZTVN10__cxxabiv120__function_type_infoE
	.align		8
        /*0038*/ 	.dword	_ZTVN10__cxxabiv117__class_type_infoE
	.align		8
        /*0040*/ 	.dword	_ZTVN10__cxxabiv120__si_class_type_infoE
	.align		8
        /*0048*/ 	.dword	_ZTVN3c105ErrorE
	.align		8
        /*0050*/ 	.dword	_ZTVN6caffe28OperatorINS_11CUDAContextEEE
	.align		8
        /*0058*/ 	.dword	_ZTVN6caffe226UnaryElementwiseWithArgsOpINS_11TensorTypesIJfEEENS_11CUDAContextENS_27UnaryFunctorWithDefaultCtorINS_10CosFunctorIS3_EEEENS_15SameTypeAsInputEEE
	.align		8
        /*0060*/ 	.dword	_ZTVN6caffe227BinaryElementwiseWithArgsOpINS_11TensorTypesIJfEEENS_11CUDAContextENS_28BinaryFunctorWithDefaultCtorINS_18CosGradientFunctorIS3_EEEENS_15SameTypeAsInputEEE


//--------------------- .nv.constant3             --------------------------
	.section	.nv.constant3,"a",@progbits
	.align	4
.nv.constant3:
	.type		__cudart_i2opi_f,@object
	.size		__cudart_i2opi_f,(.L_13 - __cudart_i2opi_f)
__cudart_i2opi_f:
        /*0000*/ 	.byte	0x41, 0x90, 0x43, 0x3c, 0x99, 0x95, 0x62, 0xdb, 0xc0, 0xdd, 0x34, 0xf5, 0xd1, 0x57, 0x27, 0xfc
        /*0010*/ 	.byte	0x29, 0x15, 0x44, 0x4e, 0x6e, 0x83, 0xf9, 0xa2
.L_13:


//--------------------- .text._ZN6caffe265_GLOBAL__N__41_tmpxft_00006484_00000000_7_cos_op_cpp1_ii_54c70eff21CosGradientCUDAKernelIfEEviPKT_S4_PS2_ --------------------------
	.section	.text._ZN6caffe265_GLOBAL__N__41_tmpxft_00006484_00000000_7_cos_op_cpp1_ii_54c70eff21CosGradientCUDAKernelIfEEviPKT_S4_PS2_,"ax",@progbits
	.align	128
        .global         _ZN6caffe265_GLOBAL__N__41_tmpxft_00006484_00000000_7_cos_op_cpp1_ii_54c70eff21CosGradientCUDAKernelIfEEviPKT_S4_PS2_
        .type           _ZN6caffe265_GLOBAL__N__41_tmpxft_00006484_00000000_7_cos_op_cpp1_ii_54c70eff21CosGradientCUDAKernelIfEEviPKT_S4_PS2_,@function
        .size           _ZN6caffe265_GLOBAL__N__41_tmpxft_00006484_00000000_7_cos_op_cpp1_ii_54c70eff21CosGradientCUDAKernelIfEEviPKT_S4_PS2_,(.L_x_5 - _ZN6caffe265_GLOBAL__N__41_tmpxft_00006484_00000000_7_cos_op_cpp1_ii_54c70eff21CosGradientCUDAKernelIfEEviPKT_S4_PS2_)
        .other          _ZN6caffe265_GLOBAL__N__41_tmpxft_00006484_00000000_7_cos_op_cpp1_ii_54c70eff21CosGradientCUDAKernelIfEEviPKT_S4_PS2_,@"STO_CUDA_ENTRY STV_DEFAULT"
_ZN6caffe265_GLOBAL__N__41_tmpxft_00006484_00000000_7_cos_op_cpp1_ii_54c70eff21CosGradientCUDAKernelIfEEviPKT_S4_PS2_:
.text._ZN6caffe265_GLOBAL__N__41_tmpxft_00006484_00000000_7_cos_op_cpp1_ii_54c70eff21CosGradientCUDAKernelIfEEviPKT_S4_PS2_:
[----:B------:R-:W0:Y:S01]  /*0000*/  LDC R1, c[0x0][0x37c] ;  /* 0x0000df00ff017b82 */ /* 0x000e220000000800 */
[----:B------:R-:W1:Y:S01]  /*0010*/  S2R R4, SR_CTAID.X ;  /* 0x0000000000047919 */ /* 0x000e620000002500 */
[----:B------:R-:W1:Y:S01]  /*0020*/  LDCU UR5, c[0x0][0x360] ;  /* 0x00006c00ff0577ac */ /* 0x000e620008000800 */
[----:B0-----:R-:W-:Y:S01]  /*0030*/  VIADD R1, R1, 0xffffffe0 ;  /* 0xffffffe001017836 */ /* 0x001fe20000000000 */
[----:B------:R-:W1:Y:S01]  /*0040*/  S2R R3, SR_TID.X ;  /* 0x0000000000037919 */ /* 0x000e620000002100 */
[----:B------:R-:W0:Y:S02]  /*0050*/  LDCU UR4, c[0x0][0x380] ;  /* 0x00007000ff0477ac */ /* 0x000e240008000800 */
[----:B0-----:R-:W-:Y:S01]  /*0060*/  USHF.R.S32.HI UR10, URZ, 0x1f, UR4 ;  /* 0x0000001fff0a7899 */ /* 0x001fe20008011404 */
[----:B-1----:R-:W-:-:S05]  /*0070*/  IMAD R4, R4, UR5, R3 ;  /* 0x0000000504047c24 */ /* 0x002fca000f8e0203 */
[----:B------:R-:W-:-:S04]  /*0080*/  ISETP.GE.U32.AND P0, PT, R4, UR4, PT ;  /* 0x0000000404007c0c */ /* 0x000fc8000bf06070 */
[----:B------:R-:W-:-:S13]  /*0090*/  ISETP.GE.U32.AND.EX P0, PT, RZ, UR10, PT, P0 ;  /* 0x0000000aff007c0c */ /* 0x000fda000bf06100 */
[----:B------:R-:W-:Y:S05]  /*00a0*/  @P0 EXIT ;  /* 0x000000000000094d */ /* 0x000fea0003800000 */
[----:B------:R-:W0:Y:S01]  /*00b0*/  LDCU UR6, c[0x0][0x2f8] ;  /* 0x00005f00ff0677ac */ /* 0x000e220008000800 */
[----:B------:R-:W-:Y:S01]  /*00c0*/  IMAD.MOV.U32 R5, RZ, RZ, RZ ;  /* 0x000000ffff057224 */ /* 0x000fe200078e00ff */
[----:B------:R-:W1:Y:S01]  /*00d0*/  LDCU UR4, c[0x0][0x370] ;  /* 0x00006e00ff0477ac */ /* 0x000e620008000800 */
[----:B------:R-:W2:Y:S01]  /*00e0*/  LDCU.64 UR8, c[0x0][0x358] ;  /* 0x00006b00ff0877ac */ /* 0x000ea20008000a00 */
[----:B0-----:R-:W-:Y:S01]  /*00f0*/  VIADD R13, R1, UR6 ;  /* 0x00000006010d7c36 */ /* 0x001fe20008000000 */
[----:B-1----:R-:W-:-:S12]  /*0100*/  UIMAD UR5, UR5, UR4, URZ ;  /* 0x00000004050572a4 */ /* 0x002fd8000f8e02ff */
.L_x_3:
[----:B------:R-:W0:Y:S01]  /*0110*/  LDCU.64 UR6, c[0x0][0x390] ;  /* 0x00007200ff0677ac */ /* 0x000e220008000a00 */
[C---:B------:R-:W-:Y:S01]  /*0120*/  IMAD.SHL.U32 R6, R4.reuse, 0x4, RZ ;  /* 0x0000000404067824 */ /* 0x040fe200078e00ff */
[----:B------:R-:W-:-:S04]  /*0130*/  SHF.L.U64.HI R14, R4, 0x2, R5 ;  /* 0x00000002040e7819 */ /* 0x000fc80000010205 */
[----:B0-----:R-:W-:-:S04]  /*0140*/  IADD3 R10, P0, PT, R6, UR6, RZ ;  /* 0x00000006060a7c10 */ /* 0x001fc8000ff1e0ff */
[----:B------:R-:W-:Y:S01]  /*0150*/  IADD3.X R11, PT, PT, R14, UR7, RZ, P0, !PT ;  /* 0x000000070e0b7c10 */ /* 0x000fe200087fe4ff */
[----:B------:R-:W0:Y:S04]  /*0160*/  LDCU.64 UR6, c[0x0][0x388] ;  /* 0x00007100ff0677ac */ /* 0x000e280008000a00 */
[----:B--2---:R-:W2:Y:S01]  /*0170*/  LDG.E.CONSTANT R2, desc[UR8][R10.64] ;  /* 0x000000080a027981 */ /* 0x004ea2000c1e9900 */
[----:B0-----:R-:W-:-:S04]  /*0180*/  IADD3 R8, P0, PT, R6, UR6, RZ ;  /* 0x0000000606087c10 */ /* 0x001fc8000ff1e0ff */
[----:B------:R-:W-:-:S05]  /*0190*/  IADD3.X R9, PT, PT, R14, UR7, RZ, P0, !PT ;  /* 0x000000070e097c10 */ /* 0x000fca00087fe4ff */
[----:B------:R0:W5:Y:S01]  /*01a0*/  LDG.E.CONSTANT R0, desc[UR8][R8.64] ;  /* 0x0000000808007981 */ /* 0x000162000c1e9900 */
[----:B------:R-:W-:Y:S01]  /*01b0*/  BSSY.RECONVERGENT B0, `(.L_x_0) ;  /* 0x0000053000007945 */ /* 0x000fe20003800200 */
[----:B--2---:R-:W-:-:S13]  /*01c0*/  FSETP.NEU.AND P0, PT, |R2|, +INF , PT ;  /* 0x7f8000000200780b */ /* 0x004fda0003f0d200 */
[----:B------:R-:W-:-:S04]  /*01d0*/  @!P0 FMUL R2, RZ, R2 ;  /* 0x00000002ff028220 */ /* 0x000fc80000400000 */
[C---:B------:R-:W-:Y:S01]  /*01e0*/  FMUL R3, R2.reuse, 0.63661974668502807617 ;  /* 0x3f22f98302037820 */ /* 0x040fe20000400000 */
[----:B------:R-:W-:-:S05]  /*01f0*/  FSETP.GT.AND P0, PT, |R2|, 105615, PT ;  /* 0x47ce47800200780b */ /* 0x000fca0003f04200 */
[----:B------:R-:W1:Y:S02]  /*0200*/  F2I.NTZ R3, R3 ;  /* 0x0000000300037305 */ /* 0x000e640000203100 */
[----:B-1----:R-:W-:-:S05]  /*0210*/  I2FP.F32.S32 R7, R3 ;  /* 0x0000000300077245 */ /* 0x002fca0000201400 */
[----:B------:R-:W-:-:S04]  /*0220*/  FFMA R12, -R7, 1.5707962512969970703, R2 ;  /* 0x3fc90fda070c7823 */ /* 0x000fc80000000102 */
[----:B------:R-:W-:-:S04]  /*0230*/  FFMA R12, -R7, 7.5497894158615963534e-08, R12 ;  /* 0x33a22168070c7823 */ /* 0x000fc8000000010c */
[----:B------:R-:W-:Y:S01]  /*0240*/  FFMA R7, -R7, 5.3903029534742383927e-15, R12 ;  /* 0x27c234c507077823 */ /* 0x000fe2000000010c */
[----:B0-----:R-:W-:Y:S06]  /*0250*/  @!P0 BRA `(.L_x_1) ;  /* 0x0000000400208947 */ /* 0x001fec0003800000 */
[----:B------:R-:W0:Y:S01]  /*0260*/  LDCU UR4, c[0x0][0x2f8] ;  /* 0x00005f00ff0477ac */ /* 0x000e220008000800 */
[----:B------:R-:W-:Y:S01]  /*0270*/  IMAD.SHL.U32 R3, R2, 0x100, RZ ;  /* 0x0000010002037824 */ /* 0x000fe200078e00ff */
[----:B------:R-:W-:Y:S01]  /*0280*/  SHF.R.U32.HI R7, RZ, 0x17, R2 ;  /* 0x00000017ff077819 */ /* 0x000fe20000011602 */
[----:B------:R-:W-:Y:S01]  /*0290*/  IMAD.MOV.U32 R9, RZ, RZ, RZ ;  /* 0x000000ffff097224 */ /* 0x000fe200078e00ff */
[----:B------:R-:W-:Y:S02]  /*02a0*/  UMOV UR6, 0xfffffffa ;  /* 0xfffffffa00067882 */ /* 0x000fe40000000000 */
[----:B------:R-:W-:Y:S01]  /*02b0*/  LOP3.LUT R11, R3, 0x80000000, RZ, 0xfc, !PT ;  /* 0x80000000030b7812 */ /* 0x000fe200078efcff */
[----:B0-----:R-:W-:Y:S01]  /*02c0*/  VIADD R16, R13, -UR4 ;  /* 0x800000040d107c36 */ /* 0x001fe20008000000 */
[----:B------:R-:W-:-:S03]  /*02d0*/  UMOV UR4, URZ ;  /* 0x000000ff00047c82 */ /* 0x000fc60008000000 */
[----:B------:R-:W-:-:S07]  /*02e0*/  IMAD.MOV.U32 R3, RZ, RZ, R16 ;  /* 0x000000ffff037224 */ /* 0x000fce00078e0010 */
.L_x_2:
[----:B------:R-:W0:Y:S01]  /*02f0*/  LDCU UR7, c[0x3][UR4] ;  /* 0x00c00000040777ac */ /* 0x000e220008000800 */
[----:B------:R-:W-:Y:S02]  /*0300*/  IMAD.MOV.U32 R8, RZ, RZ, R9 ;  /* 0x000000ffff087224 */ /* 0x000fe400078e0009 */
[----:B------:R-:W-:Y:S01]  /*0310*/  IMAD.MOV.U32 R9, RZ, RZ, RZ ;  /* 0x000000ffff097224 */ /* 0x000fe200078e00ff */
[----:B------:R-:W-:Y:S02]  /*0320*/  UIADD3 UR6, UPT, UPT, UR6, 0x1, URZ ;  /* 0x0000000106067890 */ /* 0x000fe4000fffe0ff */
[----:B------:R-:W-:Y:S02]  /*0330*/  UIADD3 UR4, UPT, UPT, UR4, 0x4, URZ ;  /* 0x0000000404047890 */ /* 0x000fe4000fffe0ff */
[----:B------:R-:W-:Y:S01]  /*0340*/  UISETP.NE.AND UP0, UPT, UR6, URZ, UPT ;  /* 0x000000ff0600728c */ /* 0x000fe2000bf05270 */
[----:B0-----:R-:W-:-:S05]  /*0350*/  IMAD.WIDE.U32 R8, R11, UR7, R8 ;  /* 0x000000070b087c25 */ /* 0x001fca000f8e0008 */
[----:B------:R0:W-:Y:S02]  /*0360*/  STL [R3], R8 ;  /* 0x0000000803007387 */ /* 0x0001e40000100800 */
[----:B0-----:R-:W-:Y:S01]  /*0370*/  IADD3 R3, PT, PT, R3, 0x4, RZ ;  /* 0x0000000403037810 */ /* 0x001fe20007ffe0ff */
[----:B------:R-:W-:Y:S06]  /*0380*/  BRA.U UP0, `(.L_x_2) ;  /* 0xfffffffd00d87547 */ /* 0x000fec000b83ffff */
[C---:B------:R-:W-:Y:S01]  /*0390*/  LOP3.LUT R3, R7.reuse, 0xff, RZ, 0xc0, !PT ;  /* 0x000000ff07037812 */ /* 0x040fe200078ec0ff */
[----:B------:R0:W-:Y:S01]  /*03a0*/  STL [R16+0x18], R9 ;  /* 0x0000180910007387 */ /* 0x0001e20000100800 */
[----:B------:R-:W-:-:S03]  /*03b0*/  LOP3.LUT P0, R15, R7, 0x1f, RZ, 0xc0, !PT ;  /* 0x0000001f070f7812 */ /* 0x000fc6000780c0ff */
[----:B------:R-:W-:-:S05]  /*03c0*/  VIADD R3, R3, 0xffffff80 ;  /* 0xffffff8003037836 */ /* 0x000fca0000000000 */
[----:B------:R-:W-:-:S04]  /*03d0*/  SHF.R.U32.HI R3, RZ, 0x5, R3 ;  /* 0x00000005ff037819 */ /* 0x000fc80000011603 */
[----:B------:R-:W-:-:S05]  /*03e0*/  IADD3 R3, PT, PT, -R3, 0x6, RZ ;  /* 0x0000000603037810 */ /* 0x000fca0007ffe1ff */
[----:B------:R-:W-:-:S05]  /*03f0*/  IMAD R7, R3, 0x4, R16 ;  /* 0x0000000403077824 */ /* 0x000fca00078e0210 */
[----:B------:R-:W2:Y:S04]  /*0400*/  LDL R3, [R7] ;  /* 0x0000000007037983 */ /* 0x000ea80000100800 */
[----:B------:R-:W3:Y:S04]  /*0410*/  @P0 LDL R12, [R7+-0x8] ;  /* 0xfffff800070c0983 */ /* 0x000ee80000100800 */
[----:B------:R-:W4:Y:S01]  /*0420*/  LDL R8, [R7+-0x4] ;  /* 0xfffffc0007087983 */ /* 0x000f220000100800 */
[----:B------:R-:W-:Y:S02]  /*0430*/  @P0 IADD3 R11, PT, PT, -R15, 0x20, RZ ;  /* 0x000000200f0b0810 */ /* 0x000fe40007ffe1ff */
[----:B--2---:R-:W-:-:S02]  /*0440*/  @P0 SHF.L.U32 R10, R3, R15, RZ ;  /* 0x0000000f030a0219 */ /* 0x004fc400000006ff */
[-C--:B---3--:R-:W-:Y:S02]  /*0450*/  @P0 SHF.R.U32.HI R12, RZ, R11.reuse, R12 ;  /* 0x0000000bff0c0219 */ /* 0x088fe4000001160c */
[----:B----4-:R-:W-:Y:S02]  /*0460*/  @P0 SHF.R.U32.HI R11, RZ, R11, R8 ;  /* 0x0000000bff0b0219 */ /* 0x010fe40000011608 */
[----:B------:R-:W-:-:S03]  /*0470*/  @P0 SHF.L.U32 R15, R8, R15, RZ ;  /* 0x0000000f080f0219 */ /* 0x000fc600000006ff */
[----:B------:R-:W-:Y:S02]  /*0480*/  @P0 IMAD.IADD R3, R11, 0x1, R10 ;  /* 0x000000010b030824 */ /* 0x000fe400078e020a */
[----:B------:R-:W-:-:S05]  /*0490*/  @P0 IMAD.IADD R8, R12, 0x1, R15 ;  /* 0x000000010c080824 */ /* 0x000fca00078e020f */
[C---:B0-----:R-:W-:Y:S01]  /*04a0*/  SHF.L.U32.HI R16, R8.reuse, 0x2, R3 ;  /* 0x0000000208107819 */ /* 0x041fe20000010603 */
[----:B------:R-:W-:-:S03]  /*04b0*/  IMAD.SHL.U32 R8, R8, 0x4, RZ ;  /* 0x0000000408087824 */ /* 0x000fc600078e00ff */
[----:B------:R-:W-:-:S04]  /*04c0*/  SHF.R.U32.HI R10, RZ, 0x1f, R16 ;  /* 0x0000001fff0a7819 */ /* 0x000fc80000011610 */
[----:B------:R-:W-:Y:S02]  /*04d0*/  ISETP.NE.AND P0, PT, R10, RZ, PT ;  /* 0x000000ff0a00720c */ /* 0x000fe40003f05270 */
[----:B------:R-:W-:Y:S02]  /*04e0*/  LEA.HI R3, R3, R10, RZ, 0x2 ;  /* 0x0000000a03037211 */ /* 0x000fe400078f10ff */
[----:B------:R-:W-:-:S09]  /*04f0*/  ISETP.NE.AND P1, PT, R8, RZ, P0 ;  /* 0x000000ff0800720c */ /* 0x000fd20000725270 */
[----:B------:R-:W-:-:S05]  /*0500*/  @P0 LOP3.LUT R7, RZ, R16, RZ, 0x33, !PT ;  /* 0x00000010ff070212 */ /* 0x000fca00078e33ff */
[----:B------:R-:W-:Y:S02]  /*0510*/  @P0 VIADD R9, R7, 0x1 ;  /* 0x0000000107090836 */ /* 0x000fe40000000000 */
[----:B------:R-:W-:-:S05]  /*0520*/  @P1 IMAD.MOV R9, RZ, RZ, R7 ;  /* 0x000000ffff091224 */ /* 0x000fca00078e0207 */
[----:B------:R-:W-:-:S04]  /*0530*/  @P0 MOV R16, R9 ;  /* 0x0000000900100202 */ /* 0x000fc80000000f00 */
[----:B------:R-:W0:Y:S02]  /*0540*/  FLO.U32 R7, R16 ;  /* 0x0000001000077300 */ /* 0x000e2400000e0000 */
[----:B0-----:R-:W-:Y:S01]  /*0550*/  IADD3 R9, PT, PT, -R7, 0x1f, RZ ;  /* 0x0000001f07097810 */ /* 0x001fe20007ffe1ff */
[--C-:B------:R-:W-:Y:S02]  /*0560*/  IMAD.MOV.U32 R7, RZ, RZ, R8.reuse ;  /* 0x000000ffff077224 */ /* 0x100fe400078e0008 */
[----:B------:R-:W-:Y:S01]  /*0570*/  @P0 IMAD.MOV R7, RZ, RZ, -R8 ;  /* 0x000000ffff070224 */ /* 0x000fe200078e0a08 */
[C---:B------:R-:W-:Y:S02]  /*0580*/  ISETP.NE.AND P1, PT, R9.reuse, RZ, PT ;  /* 0x000000ff0900720c */ /* 0x040fe40003f25270 */
[----:B------:R-:W-:Y:S02]  /*0590*/  IADD3 R12, PT, PT, -R9, 0x20, RZ ;  /* 0x00000020090c7810 */ /* 0x000fe40007ffe1ff */
[----:B------:R-:W-:-:S02]  /*05a0*/  SHF.L.U32 R8, R16, R9, RZ ;  /* 0x0000000910087219 */ /* 0x000fc400000006ff */
[----:B------:R-:W-:-:S07]  /*05b0*/  SHF.R.U32.HI R7, RZ, R12, R7 ;  /* 0x0000000cff077219 */ /* 0x000fce0000011607 */
[----:B------:R-:W-:-:S04]  /*05c0*/  @P1 IMAD.IADD R16, R8, 0x1, R7 ;  /* 0x0000000108101824 */ /* 0x000fc800078e0207 */
[----:B------:R-:W-:-:S05]  /*05d0*/  IMAD.HI.U32 R7, R16, -0x36f0255e, RZ ;  /* 0xc90fdaa210077827 */ /* 0x000fca00078e00ff */
[----:B------:R-:W-:-:S13]  /*05e0*/  ISETP.GE.AND P2, PT, R7, 0x1, PT ;  /* 0x000000010700780c */ /* 0x000fda0003f46270 */
[----:B------:R-:W-:Y:S02]  /*05f0*/  @P2 IMAD R8, R16, -0x36f0255e, RZ ;  /* 0xc90fdaa210082824 */ /* 0x000fe400078e02ff */
[----:B------:R-:W-:-:S03]  /*0600*/  @P2 VIADD R9, R9, 0x1 ;  /* 0x0000000109092836 */ /* 0x000fc60000000000 */
[----:B------:R-:W-:Y:S02]  /*0610*/  @P2 SHF.L.U32.HI R7, R8, 0x1, R7 ;  /* 0x0000000108072819 */ /* 0x000fe40000010607 */
[----:B------:R-:W-:Y:S02]  /*0620*/  LOP3.LUT R8, R2, 0x80000000, RZ, 0xc0, !PT ;  /* 0x8000000002087812 */ /* 0x000fe400078ec0ff */
[----:B------:R-:W-:Y:S01]  /*0630*/  IADD3 R9, PT, PT, -R9, 0x7e, RZ ;  /* 0x0000007e09097810 */ /* 0x000fe20007ffe1ff */
[----:B------:R-:W-:Y:S01]  /*0640*/  VIADD R7, R7, 0x1 ;  /* 0x0000000107077836 */ /* 0x000fe20000000000 */
[----:B------:R-:W-:-:S04]  /*0650*/  ISETP.NE.AND P1, PT, R8, RZ, PT ;  /* 0x000000ff0800720c */ /* 0x000fc80003f25270 */
[----:B------:R-:W-:Y:S01]  /*0660*/  LEA.HI R2, R7, 0x1, RZ, 0x19 ;  /* 0x0000000107027811 */ /* 0x000fe200078fc8ff */
[----:B------:R-:W-:Y:S01]  /*0670*/  IMAD.MOV.U32 R7, RZ, RZ, R8 ;  /* 0x000000ffff077224 */ /* 0x000fe200078e0008 */
[----:B------:R-:W-:Y:S02]  /*0680*/  @P0 LOP3.LUT R7, R8, 0x80000000, RZ, 0x3c, !PT ;  /* 0x8000000008070812 */ /* 0x000fe400078e3cff */
[----:B------:R-:W-:Y:S02]  /*0690*/  SHF.R.U32.HI R2, RZ, 0x1, R2 ;  /* 0x00000001ff027819 */ /* 0x000fe40000011602 */
[----:B------:R-:W-:-:S03]  /*06a0*/  IADD3 R8, PT, PT, -R3, RZ, RZ ;  /* 0x000000ff03087210 */ /* 0x000fc60007ffe1ff */
[----:B------:R-:W-:Y:S02]  /*06b0*/  IMAD R2, R9, 0x800000, R2 ;  /* 0x0080000009027824 */ /* 0x000fe400078e0202 */
[----:B------:R-:W-:-:S03]  /*06c0*/  @P1 IMAD.MOV.U32 R3, RZ, RZ, R8 ;  /* 0x000000ffff031224 */ /* 0x000fc600078e0008 */
[----:B------:R-:W-:-:S07]  /*06d0*/  LOP3.LUT R7, R2, R7, RZ, 0xfc, !PT ;  /* 0x0000000702077212 */ /* 0x000fce00078efcff */
.L_x_1:
[----:B------:R-:W-:Y:S05]  /*06e0*/  BSYNC.RECONVERGENT B0 ;  /* 0x0000000000007941 */ /* 0x000fea0003800200 */
.L_x_0:
[----:B------:R-:W-:Y:S01]  /*06f0*/  LOP3.LUT P1, RZ, R3, 0x1, RZ, 0xc0, !PT ;  /* 0x0000000103ff7812 */ /* 0x000fe2000782c0ff */
[----:B------:R-:W-:Y:S01]  /*0700*/  FMUL R9, R7, R7 ;  /* 0x0000000707097220 */ /* 0x000fe20000400000 */
[----:B------:R-:W0:Y:S01]  /*0710*/  LDCU.64 UR6, c[0x0][0x398] ;  /* 0x00007300ff0677ac */ /* 0x000e220008000a00 */
[----:B------:R-:W-:Y:S01]  /*0720*/  LOP3.LUT P0, RZ, R3, 0x2, RZ, 0xc0, !PT ;  /* 0x0000000203ff7812 */ /* 0x000fe2000780c0ff */
[----:B------:R-:W1:Y:S09]  /*0730*/  LDCU UR4, c[0x0][0x380] ;  /* 0x00007000ff0477ac */ /* 0x000e720008000800 */
[----:B------:R-:W-:-:S02]  /*0740*/  @P1 IMAD.MOV.U32 R2, RZ, RZ, 0x37ccf5ce ;  /* 0x37ccf5ceff021424 */ /* 0x000fc400078e00ff */
[----:B------:R-:W-:Y:S02]  /*0750*/  @!P1 IMAD.MOV.U32 R8, RZ, RZ, 0x394ca1f9 ;  /* 0x394ca1f9ff089424 */ /* 0x000fe400078e00ff */
[C---:B------:R-:W-:Y:S02]  /*0760*/  @P1 FFMA R2, R9.reuse, R2, -0.0013887316454201936722 ;  /* 0xbab6061a09021423 */ /* 0x040fe40000000002 */
[----:B------:R-:W-:-:S04]  /*0770*/  @!P1 FFMA R2, R9, -R8, 0.0083321612328290939331 ;  /* 0x3c08839e09029423 */ /* 0x000fc80000000808 */
[CC--:B------:R-:W-:Y:S01]  /*0780*/  @P1 FFMA R8, R9.reuse, R2.reuse, 0.041666645556688308716 ;  /* 0x3d2aaaa509081423 */ /* 0x0c0fe20000000002 */
[----:B------:R-:W-:-:S03]  /*0790*/  @!P1 FFMA R2, R9, R2, -0.16666655242443084717 ;  /* 0xbe2aaaa309029423 */ /* 0x000fc60000000002 */
[C---:B------:R-:W-:Y:S01]  /*07a0*/  @P1 FFMA R8, R9.reuse, R8, -0.5 ;  /* 0xbf00000009081423 */ /* 0x040fe20000000008 */
[----:B------:R-:W-:-:S04]  /*07b0*/  @!P1 FFMA R8, R9, R2, RZ ;  /* 0x0000000209089223 */ /* 0x000fc800000000ff */
[----:B------:R-:W-:Y:S01]  /*07c0*/  FFMA R3, R8, R7, R7 ;  /* 0x0000000708037223 */ /* 0x000fe20000000007 */
[----:B------:R-:W-:Y:S01]  /*07d0*/  @P1 FFMA R3, R9, R8, 1 ;  /* 0x3f80000009031423 */ /* 0x000fe20000000008 */
[----:B0-----:R-:W-:-:S03]  /*07e0*/  IADD3 R6, P1, PT, R6, UR6, RZ ;  /* 0x0000000606067c10 */ /* 0x001fc6000ff3e0ff */
[----:B------:R-:W-:Y:S01]  /*07f0*/  @P0 FFMA R3, R3, -1, RZ ;  /* 0xbf80000003030823 */ /* 0x000fe200000000ff */
[----:B------:R-:W-:Y:S02]  /*0800*/  IADD3.X R7, PT, PT, R14, UR7, RZ, P1, !PT ;  /* 0x000000070e077c10 */ /* 0x000fe40008ffe4ff */
[----:B------:R-:W-:Y:S01]  /*0810*/  IADD3 R4, P0, PT, R4, UR5, RZ ;  /* 0x0000000504047c10 */ /* 0x000fe2000ff1e0ff */
[----:B-----5:R-:W-:-:S04]  /*0820*/  FFMA R3, -R0, R3, -RZ ;  /* 0x0000000300037223 */ /* 0x020fc800000009ff */
[----:B------:R-:W-:Y:S01]  /*0830*/  IMAD.X R5, RZ, RZ, R5, P0 ;  /* 0x000000ffff057224 */ /* 0x000fe200000e0605 */
[----:B------:R0:W-:Y:S01]  /*0840*/  STG.E desc[UR8][R6.64], R3 ;  /* 0x0000000306007986 */ /* 0x0001e2000c101908 */
[----:B-1----:R-:W-:-:S04]  /*0850*/  ISETP.GE.U32.AND P0, PT, R4, UR4, PT ;  /* 0x0000000404007c0c */ /* 0x002fc8000bf06070 */
[----:B------:R-:W-:-:S13]  /*0860*/  ISETP.GE.U32.AND.EX P0, PT, R5, UR10, PT, P0 ;  /* 0x0000000a05007c0c */ /* 0x000fda000bf06100 */
[----:B0-----:R-:W-:Y:S05]  /*0870*/  @!P0 BRA `(.L_x_3) ;  /* 0xfffffff800248947 */ /* 0x001fea000383ffff */
[----:B------:R-:W-:Y:S05]  /*0880*/  EXIT ;  /* 0x000000000000794d */ /* 0x000fea0003800000 */
.L_x_4:
[----:B------:R-:W-:-:S00]  /*0890*/  BRA `(.L_x_4) ;  /* 0xfffffffc00fc7947 */ /* 0x000fc0000383ffff */
[----:B------:R-:W-:-:S00]  /*08a0*/  NOP ;  /* 0x0000000000007918 */ /* 0x000fc00000000000 */
        /* <DEDUP_REMOVED lines=13> */
.L_x_5:


//--------------------- .nv.shared.reserved.0     --------------------------
	.section	.nv.shared.reserved.0,"aw",@nobits
	.weak		__nv_reservedSMEM_offset_0_alias
	.size		__nv_reservedSMEM_offset_0_alias, 0, 64
	.other		__nv_reservedSMEM_offset_0_alias,@"STO_CUDA_RESERVED_SHARED STV_DEFAULT"
__nv_reservedSMEM_offset_0_alias:
	.zero		0
	.zero		64


//--------------------- .nv.global                --------------------------
	.section	.nv.global,"aw",@nobits
	.align	8
.nv.global:
	.type		_ZTVN10__cxxabiv120__si_class_type_infoE,@object
	.size		_ZTVN10__cxxabiv120__si_class_type_infoE,(_ZTTNSt7__cxx1119basic_ostringstreamIcSt11char_traitsIcESaIcEEE - _ZTVN10__cxxabiv120__si_class_type_infoE)
_ZTVN10__cxxabiv120__si_class_type_infoE:
	.zero		8
	.type		_ZTTNSt7__cxx1119basic_ostringstreamIcSt11char_traitsIcESaIcEEE,@object
	.size		_ZTTNSt7__cxx1119basic_ostringstreamIcSt11char_traitsIcESaIcEEE,(_ZTVN10__cxxabiv120__function_type_infoE - _ZTTNSt7__cxx1119basic_ostringstreamIcSt11char_traitsIcESaIcEEE)
_ZTTNSt7__cxx1119basic_ostringstreamIcSt11char_traitsIcESaIcEEE:
	.zero		8
	.type		_ZTVN10__cxxabiv120__function_type_infoE,@object
	.size		_ZTVN10__cxxabiv120__function_type_infoE,(_ZTVN10__cxxabiv117__class_type_infoE - _ZTVN10__cxxabiv120__function_type_infoE)
_ZTVN10__cxxabiv120__function_type_infoE:
	.zero		8
	.type		_ZTVN10__cxxabiv117__class_type_infoE,@object
	.size		_ZTVN10__cxxabiv117__class_type_infoE,(_ZTTSo - _ZTVN10__cxxabiv117__class_type_infoE)
_ZTVN10__cxxabiv117__class_type_infoE:
	.zero		8
	.type		_ZTTSo,@object
	.size		_ZTTSo,(_ZTVN10__cxxabiv119__pointer_type_infoE - _ZTTSo)
_ZTTSo:
	.zero		8
	.type		_ZTVN10__cxxabiv119__pointer_type_infoE,@object
	.size		_ZTVN10__cxxabiv119__pointer_type_infoE,(_ZTVSt9basic_iosIcSt11char_traitsIcEE - _ZTVN10__cxxabiv119__pointer_type_infoE)
_ZTVN10__cxxabiv119__pointer_type_infoE:
	.zero		8
	.type		_ZTVSt9basic_iosIcSt11char_traitsIcEE,@object
	.size		_ZTVSt9basic_iosIcSt11char_traitsIcEE,(_ZTVN3c105ErrorE - _ZTVSt9basic_iosIcSt11char_traitsIcEE)
_ZTVSt9basic_iosIcSt11char_traitsIcEE:
	.zero		32
	.type		_ZTVN3c105ErrorE,@object
	.size		_ZTVN3c105ErrorE,(_ZTVSt15basic_streambufIcSt11char_traitsIcEE - _ZTVN3c105ErrorE)
_ZTVN3c105ErrorE:
	.zero		40
	.type		_ZTVSt15basic_streambufIcSt11char_traitsIcEE,@object
	.size		_ZTVSt15basic_streambufIcSt11char_traitsIcEE,(_ZTVNSt7__cxx1115basic_stringbufIcSt11char_traitsIcESaIcEEE - _ZTVSt15basic_streambufIcSt11char_traitsIcEE)
_ZTVSt15basic_streambufIcSt11char_traitsIcEE:
	.zero		128
	.type		_ZTVNSt7__cxx1115basic_stringbufIcSt11char_traitsIcESaIcEEE,@object
	.size		_ZTVNSt7__cxx1115basic_stringbufIcSt11char_traitsIcESaIcEEE,(_ZTVN6caffe227BinaryElementwiseWithArgsOpINS_11TensorTypesIJfEEENS_11CUDAContextENS_28BinaryFunctorWithDefaultCtorINS_18CosGradientFunctorIS3_EEEENS_15SameTypeAsInputEEE - _ZTVNSt7__cxx1115basic_stringbufIcSt11char_traitsIcESaIcEEE)
_ZTVNSt7__cxx1115basic_stringbufIcSt11char_traitsIcESaIcEEE:
	.zero		128
	.type		_ZTVN6caffe227BinaryElementwiseWithArgsOpINS_11TensorTypesIJfEEENS_11CUDAContextENS_28BinaryFunctorWithDefaultCtorINS_18CosGradientFunctorIS3_EEEENS_15SameTypeAsInputEEE,@object
	.size		_ZTVN6caffe227BinaryElementwiseWithArgsOpINS_11TensorTypesIJfEEENS_11CUDAContextENS_28BinaryFunctorWithDefaultCtorINS_18CosGradientFunctorIS3_EEEENS_15SameTypeAsInputEEE,(_ZTVN6caffe28OperatorINS_11CUDAContextEEE - _ZTVN6caffe227BinaryElementwiseWithArgsOpINS_11TensorTypesIJfEEENS_11CUDAContextENS_28BinaryFunctorWithDefaultCtorINS_18CosGradientFunctorIS3_EEEENS_15SameTypeAsInputEEE)
_ZTVN6caffe227BinaryElementwiseWithArgsOpINS_11TensorTypesIJfEEENS_11CUDAContextENS_28BinaryFunctorWithDefaultCtorINS_18CosGradientFunctorIS3_EEEENS_15SameTypeAsInputEEE:
	.zero		136
	.type		_ZTVN6caffe28OperatorINS_11CUDAContextEEE,@object
	.size		_ZTVN6caffe28OperatorINS_11CUDAContextEEE,(_ZTVN6caffe226UnaryElementwiseWithArgsOpINS_11TensorTypesIJfEEENS_11CUDAContextENS_27UnaryFunctorWithDefaultCtorINS_10CosFunctorIS3_EEEENS_15SameTypeAsInputEEE - _ZTVN6caffe28OperatorINS_11CUDAContextEEE)
_ZTVN6caffe28OperatorINS_11CUDAContextEEE:
	.zero		136
	.type		_ZTVN6caffe226UnaryElementwiseWithArgsOpINS_11TensorTypesIJfEEENS_11CUDAContextENS_27UnaryFunctorWithDefaultCtorINS_10CosFunctorIS3_EEEENS_15SameTypeAsInputEEE,@object
	.size		_ZTVN6caffe226UnaryElementwiseWithArgsOpINS_11TensorTypesIJfEEENS_11CUDAContextENS_27UnaryFunctorWithDefaultCtorINS_10CosFunctorIS3_EEEENS_15SameTypeAsInputEEE,(.L_11 - _ZTVN6caffe226UnaryElementwiseWithArgsOpINS_11TensorTypesIJfEEENS_11CUDAContextENS_27UnaryFunctorWithDefaultCtorINS_10CosFunctorIS3_EEEENS_15SameTypeAsInputEEE)
_ZTVN6caffe226UnaryElementwiseWithArgsOpINS_11TensorTypesIJfEEENS_11CUDAContextENS_27UnaryFunctorWithDefaultCtorINS_10CosFunctorIS3_EEEENS_15SameTypeAsInputEEE:
	.zero		136
.L_11:


//--------------------- .nv.constant0._ZN6caffe265_GLOBAL__N__41_tmpxft_00006484_00000000_7_cos_op_cpp1_ii_54c70eff21CosGradientCUDAKernelIfEEviPKT_S4_PS2_ --------------------------
	.section	.nv.constant0._ZN6caffe265_GLOBAL__N__41_tmpxft_00006484_00000000_7_cos_op_cpp1_ii_54c70eff21CosGradientCUDAKernelIfEEviPKT_S4_PS2_,"a",@progbits
	.sectionflags	@""
	.align	4
.nv.constant0._ZN6caffe265_GLOBAL__N__41_tmpxft_00006484_00000000_7_cos_op_cpp1_ii_54c70eff21CosGradientCUDAKernelIfEEviPKT_S4_PS2_:
	.zero		928


//--------------------- SYMBOLS --------------------------

	.type		.nv.reservedSmem.offset0,@object
	.size		.nv.reservedSmem.offset0,0x4
